//
// Generated by NVIDIA NVVM Compiler
//
// Compiler Build ID: CL-36424714
// Cuda compilation tools, release 13.0, V13.0.88
// Based on NVVM 20.0.0
//

.version 9.0
.target sm_100
.address_size 64

	// .globl	growthKernel

.visible .entry growthKernel(
	.param .u64 .ptr .align 1 growthKernel_param_0,
	.param .u64 .ptr .align 1 growthKernel_param_1,
	.param .u64 .ptr .align 1 growthKernel_param_2,
	.param .u64 .ptr .align 1 growthKernel_param_3,
	.param .u32 growthKernel_param_4,
	.param .u32 growthKernel_param_5,
	.param .u32 growthKernel_param_6,
	.param .u32 growthKernel_param_7,
	.param .u32 growthKernel_param_8
)
{
	.reg .pred 	%p<17>;
	.reg .b32 	%r<69>;
	.reg .b32 	%f<68>;
	.reg .b64 	%rd<58>;

	ld.param.u64 	%rd7, [growthKernel_param_0];
	ld.param.u64 	%rd8, [growthKernel_param_1];
	ld.param.u64 	%rd5, [growthKernel_param_2];
	ld.param.u32 	%r25, [growthKernel_param_4];
	ld.param.u32 	%r26, [growthKernel_param_5];
	ld.param.u32 	%r27, [growthKernel_param_6];
	ld.param.u32 	%r28, [growthKernel_param_7];
	ld.param.u32 	%r30, [growthKernel_param_8];
	cvta.to.global.u64 	%rd1, %rd8;
	cvta.to.global.u64 	%rd2, %rd7;
	mov.u32 	%r31, %ctaid.x;
	mov.u32 	%r32, %ntid.x;
	mov.u32 	%r33, %tid.x;
	mad.lo.s32 	%r1, %r31, %r32, %r33;
	mov.u32 	%r34, %ctaid.y;
	mov.u32 	%r35, %ntid.y;
	mov.u32 	%r36, %tid.y;
	mad.lo.s32 	%r37, %r34, %r35, %r36;
	setp.ge.s32 	%p1, %r1, %r28;
	setp.ge.s32 	%p2, %r37, %r30;
	or.pred  	%p3, %p1, %p2;
	@%p3 bra 	$L__BB0_15;
	cvta.to.global.u64 	%rd9, %rd5;
	mad.lo.s32 	%r3, %r30, %r1, %r37;
	mul.lo.s32 	%r4, %r30, %r28;
	add.s32 	%r38, %r26, %r25;
	mul.wide.s32 	%rd10, %r3, 4;
	add.s64 	%rd11, %rd9, %rd10;
	ld.global.f32 	%f1, [%rd11];
	cvt.rn.f32.s32 	%f2, %r38;
	mul.f32 	%f3, %f1, %f2;
	mov.f32 	%f4, 0f3F000000;
	copysign.f32 	%f5, %f3, %f4;
	add.rz.f32 	%f6, %f3, %f5;
	cvt.rzi.f32.f32 	%f7, %f6;
	cvt.rzi.s32.f32 	%r39, %f7;
	sub.s32 	%r40, %r38, %r39;
	shl.b32 	%r41, %r39, 1;
	mad.lo.s32 	%r42, %r41, %r38, %r41;
	cvt.s64.s32 	%rd3, %r42;
	setp.gt.s32 	%p4, %r39, %r40;
	sub.s32 	%r43, %r39, %r40;
	shl.b32 	%r44, %r40, 1;
	selp.b32 	%r5, %r43, 0, %p4;
	selp.b32 	%r6, %r44, %r41, %p4;
	setp.lt.s32 	%p5, %r6, 0;
	setp.lt.s32 	%p6, %r27, 1;
	or.pred  	%p7, %p5, %p6;
	@%p7 bra 	$L__BB0_15;
	and.b32  	%r7, %r27, 7;
	mov.b32 	%r62, 0;
	mul.wide.s32 	%rd50, %r4, 4;
$L__BB0_3:
	mov.u32 	%r8, %r62;
	ld.param.u64 	%rd57, [growthKernel_param_3];
	setp.lt.u32 	%p8, %r27, 8;
	cvt.u64.u32 	%rd12, %r8;
	add.s64 	%rd13, %rd12, %rd3;
	cvta.to.global.u64 	%rd14, %rd57;
	shl.b64 	%rd15, %rd13, 2;
	add.s64 	%rd4, %rd14, %rd15;
	add.s32 	%r9, %r8, %r5;
	mov.b32 	%r67, 0;
	@%p8 bra 	$L__BB0_6;
	and.b32  	%r47, %r27, 2147483640;
	neg.s32 	%r65, %r47;
	mad.lo.s32 	%r48, %r28, %r9, %r1;
	mad.lo.s32 	%r64, %r30, %r48, %r37;
	mov.u32 	%r63, %r3;
$L__BB0_5:
	.pragma "nounroll";
	and.b32  	%r67, %r27, 2147483640;
	mul.wide.s32 	%rd16, %r63, 4;
	add.s64 	%rd17, %rd2, %rd16;
	ld.global.f32 	%f8, [%rd17];
	ld.global.f32 	%f9, [%rd4];
	mul.wide.s32 	%rd18, %r64, 4;
	add.s64 	%rd19, %rd1, %rd18;
	ld.global.f32 	%f10, [%rd19];
	fma.rn.f32 	%f11, %f8, %f9, %f10;
	st.global.f32 	[%rd19], %f11;
	mul.wide.s32 	%rd20, %r4, 4;
	add.s64 	%rd21, %rd17, %rd20;
	ld.global.f32 	%f12, [%rd21];
	ld.global.f32 	%f13, [%rd4];
	add.s64 	%rd22, %rd19, %rd20;
	ld.global.f32 	%f14, [%rd22];
	fma.rn.f32 	%f15, %f12, %f13, %f14;
	st.global.f32 	[%rd22], %f15;
	add.s64 	%rd23, %rd21, %rd20;
	ld.global.f32 	%f16, [%rd23];
	ld.global.f32 	%f17, [%rd4];
	add.s64 	%rd24, %rd22, %rd20;
	ld.global.f32 	%f18, [%rd24];
	fma.rn.f32 	%f19, %f16, %f17, %f18;
	st.global.f32 	[%rd24], %f19;
	add.s64 	%rd25, %rd23, %rd20;
	ld.global.f32 	%f20, [%rd25];
	ld.global.f32 	%f21, [%rd4];
	add.s64 	%rd26, %rd24, %rd20;
	ld.global.f32 	%f22, [%rd26];
	fma.rn.f32 	%f23, %f20, %f21, %f22;
	st.global.f32 	[%rd26], %f23;
	add.s64 	%rd27, %rd25, %rd20;
	ld.global.f32 	%f24, [%rd27];
	ld.global.f32 	%f25, [%rd4];
	add.s64 	%rd28, %rd26, %rd20;
	ld.global.f32 	%f26, [%rd28];
	fma.rn.f32 	%f27, %f24, %f25, %f26;
	st.global.f32 	[%rd28], %f27;
	add.s64 	%rd29, %rd27, %rd20;
	ld.global.f32 	%f28, [%rd29];
	ld.global.f32 	%f29, [%rd4];
	add.s64 	%rd30, %rd28, %rd20;
	ld.global.f32 	%f30, [%rd30];
	fma.rn.f32 	%f31, %f28, %f29, %f30;
	st.global.f32 	[%rd30], %f31;
	add.s64 	%rd31, %rd29, %rd20;
	ld.global.f32 	%f32, [%rd31];
	ld.global.f32 	%f33, [%rd4];
	add.s64 	%rd32, %rd30, %rd20;
	ld.global.f32 	%f34, [%rd32];
	fma.rn.f32 	%f35, %f32, %f33, %f34;
	st.global.f32 	[%rd32], %f35;
	add.s64 	%rd33, %rd31, %rd20;
	ld.global.f32 	%f36, [%rd33];
	ld.global.f32 	%f37, [%rd4];
	add.s64 	%rd34, %rd32, %rd20;
	ld.global.f32 	%f38, [%rd34];
	fma.rn.f32 	%f39, %f36, %f37, %f38;
	st.global.f32 	[%rd34], %f39;
	add.s32 	%r65, %r65, 8;
	shl.b32 	%r49, %r4, 3;
	add.s32 	%r64, %r64, %r49;
	add.s32 	%r63, %r63, %r49;
	setp.ne.s32 	%p9, %r65, 0;
	@%p9 bra 	$L__BB0_5;
$L__BB0_6:
	setp.eq.s32 	%p10, %r7, 0;
	@%p10 bra 	$L__BB0_14;
	add.s32 	%r50, %r7, -1;
	setp.lt.u32 	%p11, %r50, 3;
	@%p11 bra 	$L__BB0_9;
	mad.lo.s32 	%r51, %r67, %r4, %r3;
	mul.wide.s32 	%rd35, %r51, 4;
	add.s64 	%rd36, %rd2, %rd35;
	ld.global.f32 	%f40, [%rd36];
	ld.global.f32 	%f41, [%rd4];
	add.s32 	%r52, %r9, %r67;
	mad.lo.s32 	%r53, %r52, %r4, %r3;
	mul.wide.s32 	%rd37, %r53, 4;
	add.s64 	%rd38, %rd1, %rd37;
	ld.global.f32 	%f42, [%rd38];
	fma.rn.f32 	%f43, %f40, %f41, %f42;
	st.global.f32 	[%rd38], %f43;
	mul.wide.s32 	%rd39, %r4, 4;
	add.s64 	%rd40, %rd36, %rd39;
	ld.global.f32 	%f44, [%rd40];
	ld.global.f32 	%f45, [%rd4];
	add.s64 	%rd41, %rd38, %rd39;
	ld.global.f32 	%f46, [%rd41];
	fma.rn.f32 	%f47, %f44, %f45, %f46;
	st.global.f32 	[%rd41], %f47;
	add.s64 	%rd42, %rd40, %rd39;
	ld.global.f32 	%f48, [%rd42];
	ld.global.f32 	%f49, [%rd4];
	add.s64 	%rd43, %rd41, %rd39;
	ld.global.f32 	%f50, [%rd43];
	fma.rn.f32 	%f51, %f48, %f49, %f50;
	st.global.f32 	[%rd43], %f51;
	add.s64 	%rd44, %rd42, %rd39;
	ld.global.f32 	%f52, [%rd44];
	ld.global.f32 	%f53, [%rd4];
	add.s64 	%rd45, %rd43, %rd39;
	ld.global.f32 	%f54, [%rd45];
	fma.rn.f32 	%f55, %f52, %f53, %f54;
	st.global.f32 	[%rd45], %f55;
	add.s32 	%r67, %r67, 4;
$L__BB0_9:
	and.b32  	%r54, %r27, 3;
	setp.eq.s32 	%p12, %r54, 0;
	@%p12 bra 	$L__BB0_14;
	setp.eq.s32 	%p13, %r54, 1;
	@%p13 bra 	$L__BB0_12;
	mad.lo.s32 	%r55, %r67, %r4, %r3;
	mul.wide.s32 	%rd46, %r55, 4;
	add.s64 	%rd47, %rd2, %rd46;
	ld.global.f32 	%f56, [%rd47];
	ld.global.f32 	%f57, [%rd4];
	add.s32 	%r56, %r9, %r67;
	mad.lo.s32 	%r57, %r56, %r4, %r3;
	mul.wide.s32 	%rd48, %r57, 4;
	add.s64 	%rd49, %rd1, %rd48;
	ld.global.f32 	%f58, [%rd49];
	fma.rn.f32 	%f59, %f56, %f57, %f58;
	st.global.f32 	[%rd49], %f59;
	add.s64 	%rd51, %rd47, %rd50;
	ld.global.f32 	%f60, [%rd51];
	ld.global.f32 	%f61, [%rd4];
	add.s64 	%rd52, %rd49, %rd50;
	ld.global.f32 	%f62, [%rd52];
	fma.rn.f32 	%f63, %f60, %f61, %f62;
	st.global.f32 	[%rd52], %f63;
	add.s32 	%r67, %r67, 2;
$L__BB0_12:
	and.b32  	%r58, %r27, 1;
	setp.eq.b32 	%p14, %r58, 1;
	not.pred 	%p15, %p14;
	@%p15 bra 	$L__BB0_14;
	mad.lo.s32 	%r59, %r67, %r4, %r3;
	mul.wide.s32 	%rd53, %r59, 4;
	add.s64 	%rd54, %rd2, %rd53;
	ld.global.f32 	%f64, [%rd54];
	ld.global.f32 	%f65, [%rd4];
	add.s32 	%r60, %r9, %r67;
	mad.lo.s32 	%r61, %r60, %r4, %r3;
	mul.wide.s32 	%rd55, %r61, 4;
	add.s64 	%rd56, %rd1, %rd55;
	ld.global.f32 	%f66, [%rd56];
	fma.rn.f32 	%f67, %f64, %f65, %f66;
	st.global.f32 	[%rd56], %f67;
$L__BB0_14:
	add.s32 	%r62, %r8, 1;
	setp.ne.s32 	%p16, %r8, %r6;
	@%p16 bra 	$L__BB0_3;
$L__BB0_15:
	ret;

}


// ===== COMPILED SASS (sm_100) =====

	.target	sm_100

	.elftype	@"ET_EXEC"


//--------------------- .note.nv.tkinfo           --------------------------
	.section	.note.nv.tkinfo,"",@"SHT_NOTE"
	.sectionflags	@"SHF_NOTE_NV_TKINFO"
	.tkinfo
        /*0018*/ 	.word	0x00000002
        /*0030*/ 	.string	""
        /*0030*/ 	.string	"ptxas"
        /*0030*/ 	.string	"Cuda compilation tools, release 13.0, V13.0.88"
        /*0030*/ 	.string	"Build cuda_13.0.r13.0/compiler.36424714_0"
        /*0030*/ 	.string	"-arch sm_100 -m 64 "



//--------------------- .note.nv.cuinfo           --------------------------
	.section	.note.nv.cuinfo,"",@"SHT_NOTE"
	.sectionflags	@"SHF_NOTE_NV_CUINFO"
        /*0018*/ 	.short	0x0002
        /*001a*/ 	.short	0x0064
        /*001c*/ 	.short	0x0082
	.zero		2


//--------------------- .nv.info                  --------------------------
	.section	.nv.info,"",@"SHT_CUDA_INFO"
	.align	4


	//----- nvinfo : EIATTR_REGCOUNT
	.align		4
        /*0000*/ 	.byte	0x04, 0x2f
        /*0002*/ 	.short	(.L_1 - .L_0)
	.align		4
.L_0:
        /*0004*/ 	.word	index@(growthKernel)
        /*0008*/ 	.word	0x00000020


	//----- nvinfo : EIATTR_FRAME_SIZE
	.align		4
.L_1:
        /*000c*/ 	.byte	0x04, 0x11
        /*000e*/ 	.short	(.L_3 - .L_2)
	.align		4
.L_2:
        /*0010*/ 	.word	index@(growthKernel)
        /*0014*/ 	.word	0x00000000


	//----- nvinfo : EIATTR_MIN_STACK_SIZE
	.align		4
.L_3:
        /*0018*/ 	.byte	0x04, 0x12
        /*001a*/ 	.short	(.L_5 - .L_4)
	.align		4
.L_4:
        /*001c*/ 	.word	index@(growthKernel)
        /*0020*/ 	.word	0x00000000
.L_5:


//--------------------- .nv.compat                --------------------------
	.section	.nv.compat,"",@"SHT_CUDA_COMPAT_INFO"
	.align	4
        /*0000*/ 	.byte	0x02, 0x09, 0x00, 0x00, 0x02, 0x02, 0x01, 0x00, 0x02, 0x05, 0x05, 0x00, 0x03, 0x07, 0x01, 0x01
        /*0010*/ 	.byte	0x02, 0x03, 0x00, 0x00, 0x02, 0x06, 0x01, 0x00, 0x04, 0x0b, 0x08, 0x00, 0x09, 0x00, 0x00, 0x00
        /*0020*/ 	.byte	0x00, 0x00, 0x00, 0x00


//--------------------- .nv.info.growthKernel     --------------------------
	.section	.nv.info.growthKernel,"",@"SHT_CUDA_INFO"
	.sectionflags	@""
	.align	4


	//----- nvinfo : EIATTR_CUDA_API_VERSION
	.align		4
        /*0000*/ 	.byte	0x04, 0x37
        /*0002*/ 	.short	(.L_7 - .L_6)
.L_6:
        /*0004*/ 	.word	0x00000082


	//----- nvinfo : EIATTR_KPARAM_INFO
	.align		4
.L_7:
        /*0008*/ 	.byte	0x04, 0x17
        /*000a*/ 	.short	(.L_9 - .L_8)
.L_8:
        /*000c*/ 	.word	0x00000000
        /*0010*/ 	.short	0x0008
        /*0012*/ 	.short	0x0030
        /*0014*/ 	.byte	0x00, 0xf0, 0x11, 0x00


	//----- nvinfo : EIATTR_KPARAM_INFO
	.align		4
.L_9:
        /*0018*/ 	.byte	0x04, 0x17
        /*001a*/ 	.short	(.L_11 - .L_10)
.L_10:
        /*001c*/ 	.word	0x00000000
        /*0020*/ 	.short	0x0007
        /*0022*/ 	.short	0x002c
        /*0024*/ 	.byte	0x00, 0xf0, 0x11, 0x00


	//----- nvinfo : EIATTR_KPARAM_INFO
	.align		4
.L_11:
        /*0028*/ 	.byte	0x04, 0x17
        /*002a*/ 	.short	(.L_13 - .L_12)
.L_12:
        /*002c*/ 	.word	0x00000000
        /*0030*/ 	.short	0x0006
        /*0032*/ 	.short	0x0028
        /*0034*/ 	.byte	0x00, 0xf0, 0x11, 0x00


	//----- nvinfo : EIATTR_KPARAM_INFO
	.align		4
.L_13:
        /*0038*/ 	.byte	0x04, 0x17
        /*003a*/ 	.short	(.L_15 - .L_14)
.L_14:
        /*003c*/ 	.word	0x00000000
        /*0040*/ 	.short	0x0005
        /*0042*/ 	.short	0x0024
        /*0044*/ 	.byte	0x00, 0xf0, 0x11, 0x00


	//----- nvinfo : EIATTR_KPARAM_INFO
	.align		4
.L_15:
        /*0048*/ 	.byte	0x04, 0x17
        /*004a*/ 	.short	(.L_17 - .L_16)
.L_16:
        /*004c*/ 	.word	0x00000000
        /*0050*/ 	.short	0x0004
        /*0052*/ 	.short	0x0020
        /*0054*/ 	.byte	0x00, 0xf0, 0x11, 0x00


	//----- nvinfo : EIATTR_KPARAM_INFO
	.align		4
.L_17:
        /*0058*/ 	.byte	0x04, 0x17
        /*005a*/ 	.short	(.L_19 - .L_18)
.L_18:
        /*005c*/ 	.word	0x00000000
        /*0060*/ 	.short	0x0003
        /*0062*/ 	.short	0x0018
        /*0064*/ 	.byte	0x00, 0xf5, 0x21, 0x00


	//----- nvinfo : EIATTR_KPARAM_INFO
	.align		4
.L_19:
        /*0068*/ 	.byte	0x04, 0x17
        /*006a*/ 	.short	(.L_21 - .L_20)
.L_20:
        /*006c*/ 	.word	0x00000000
        /*0070*/ 	.short	0x0002
        /*0072*/ 	.short	0x0010
        /*0074*/ 	.byte	0x00, 0xf5, 0x21, 0x00


	//----- nvinfo : EIATTR_KPARAM_INFO
	.align		4
.L_21:
        /*0078*/ 	.byte	0x04, 0x17
        /*007a*/ 	.short	(.L_23 - .L_22)
.L_22:
        /*007c*/ 	.word	0x00000000
        /*0080*/ 	.short	0x0001
        /*0082*/ 	.short	0x0008
        /*0084*/ 	.byte	0x00, 0xf5, 0x21, 0x00


	//----- nvinfo : EIATTR_KPARAM_INFO
	.align		4
.L_23:
        /*0088*/ 	.byte	0x04, 0x17
        /*008a*/ 	.short	(.L_25 - .L_24)
.L_24:
        /*008c*/ 	.word	0x00000000
        /*0090*/ 	.short	0x0000
        /*0092*/ 	.short	0x0000
        /*0094*/ 	.byte	0x00, 0xf5, 0x21, 0x00


	//----- nvinfo : EIATTR_SPARSE_MMA_MASK
	.align		4
.L_25:
        /*0098*/ 	.byte	0x03, 0x50
        /*009a*/ 	.short	0x0000


	//----- nvinfo : EIATTR_MAXREG_COUNT
	.align		4
        /*009c*/ 	.byte	0x03, 0x1b
        /*009e*/ 	.short	0x00ff


	//----- nvinfo : EIATTR_MERCURY_ISA_VERSION
	.align		4
        /*00a0*/ 	.byte	0x03, 0x5f
        /*00a2*/ 	.short	0x0101


	//----- nvinfo : EIATTR_VRC_CTA_INIT_COUNT
	.align		4
        /*00a4*/ 	.byte	0x02, 0x4a
	.zero		1
	.zero		1


	//----- nvinfo : EIATTR_EXIT_INSTR_OFFSETS
	.align		4
        /*00a8*/ 	.byte	0x04, 0x1c
        /*00aa*/ 	.short	(.L_27 - .L_26)


	//   ....[0]....
.L_26:
        /*00ac*/ 	.word	0x000000d0


	//   ....[1]....
        /*00b0*/ 	.word	0x00000260


	//   ....[2]....
        /*00b4*/ 	.word	0x00000c80


	//----- nvinfo : EIATTR_CRS_STACK_SIZE
	.align		4
.L_27:
        /*00b8*/ 	.byte	0x04, 0x1e
        /*00ba*/ 	.short	(.L_29 - .L_28)
.L_28:
        /*00bc*/ 	.word	0x00000000


	//----- nvinfo : EIATTR_CBANK_PARAM_SIZE
	.align		4
.L_29:
        /*00c0*/ 	.byte	0x03, 0x19
        /*00c2*/ 	.short	0x0034


	//----- nvinfo : EIATTR_PARAM_CBANK
	.align		4
        /*00c4*/ 	.byte	0x04, 0x0a
        /*00c6*/ 	.short	(.L_31 - .L_30)
	.align		4
.L_30:
        /*00c8*/ 	.word	index@(.nv.constant0.growthKernel)
        /*00cc*/ 	.short	0x0380
        /*00ce*/ 	.short	0x0034


	//----- nvinfo : EIATTR_SW_WAR
	.align		4
.L_31:
        /*00d0*/ 	.byte	0x04, 0x36
        /*00d2*/ 	.short	(.L_33 - .L_32)
.L_32:
        /*00d4*/ 	.word	0x00000008
.L_33:


//--------------------- .nv.callgraph             --------------------------
	.section	.nv.callgraph,"",@"SHT_CUDA_CALLGRAPH"
	.align	4
	.sectionentsize	8
	.align		4
        /*0000*/ 	.word	0x00000000
	.align		4
        /*0004*/ 	.word	0xffffffff
	.align		4
        /*0008*/ 	.word	0x00000000
	.align		4
        /*000c*/ 	.word	0xfffffffe
	.align		4
        /*0010*/ 	.word	0x00000000
	.align		4
        /*0014*/ 	.word	0xfffffffd
	.align		4
        /*0018*/ 	.word	0x00000000
	.align		4
        /*001c*/ 	.word	0xfffffffc


//--------------------- .text.growthKernel        --------------------------
	.section	.text.growthKernel,"ax",@progbits
	.align	128
        .global         growthKernel
        .type           growthKernel,@function
        .size           growthKernel,(.L_x_6 - growthKernel)
        .other          growthKernel,@"STO_CUDA_ENTRY STV_DEFAULT"
growthKernel:
.text.growthKernel:
[----:B------:R-:W-:Y:S01]  /*0000*/  LDC R1, c[0x0][0x37c] ;  /* 0x0000df00ff017b82 */ /* 0x000fe20000000800 */
[----:B------:R-:W0:Y:S07]  /*0010*/  S2R R5, SR_TID.Y ;  /* 0x0000000000057919 */ /* 0x000e2e0000002200 */
[----:B------:R-:W1:Y:S01]  /*0020*/  LDC R3, c[0x0][0x360] ;  /* 0x0000d800ff037b82 */ /* 0x000e620000000800 */
[----:B------:R-:W2:Y:S01]  /*0030*/  LDCU UR8, c[0x0][0x3b0] ;  /* 0x00007600ff0877ac */ /* 0x000ea20008000800 */
[----:B------:R-:W1:Y:S06]  /*0040*/  S2R R2, SR_TID.X ;  /* 0x0000000000027919 */ /* 0x000e6c0000002100 */
[----:B------:R-:W0:Y:S08]  /*0050*/  S2UR UR5, SR_CTAID.Y ;  /* 0x00000000000579c3 */ /* 0x000e300000002600 */
[----:B------:R-:W0:Y:S08]  /*0060*/  LDC R0, c[0x0][0x364] ;  /* 0x0000d900ff007b82 */ /* 0x000e300000000800 */
[----:B------:R-:W1:Y:S08]  /*0070*/  S2UR UR4, SR_CTAID.X ;  /* 0x00000000000479c3 */ /* 0x000e700000002500 */
[----:B------:R-:W3:Y:S01]  /*0080*/  LDC R10, c[0x0][0x3ac] ;  /* 0x0000eb00ff0a7b82 */ /* 0x000ee20000000800 */
[----:B0-----:R-:W-:-:S05]  /*0090*/  IMAD R0, R0, UR5, R5 ;  /* 0x0000000500007c24 */ /* 0x001fca000f8e0205 */
[----:B--2---:R-:W-:Y:S01]  /*00a0*/  ISETP.GE.AND P0, PT, R0, UR8, PT ;  /* 0x0000000800007c0c */ /* 0x004fe2000bf06270 */
[----:B-1----:R-:W-:-:S05]  /*00b0*/  IMAD R3, R3, UR4, R2 ;  /* 0x0000000403037c24 */ /* 0x002fca000f8e0202 */
[----:B---3--:R-:W-:-:S13]  /*00c0*/  ISETP.GE.OR P0, PT, R3, R10, P0 ;  /* 0x0000000a0300720c */ /* 0x008fda0000706670 */
[----:B------:R-:W-:Y:S05]  /*00d0*/  @P0 EXIT ;  /* 0x000000000000094d */ /* 0x000fea0003800000 */
[----:B------:R-:W0:Y:S01]  /*00e0*/  LDC.64 R4, c[0x0][0x390] ;  /* 0x0000e400ff047b82 */ /* 0x000e220000000a00 */
[----:B------:R-:W1:Y:S01]  /*00f0*/  LDCU.64 UR6, c[0x0][0x358] ;  /* 0x00006b00ff0677ac */ /* 0x000e620008000a00 */
[----:B------:R-:W-:Y:S01]  /*0100*/  IMAD R2, R3, UR8, R0 ;  /* 0x0000000803027c24 */ /* 0x000fe2000f8e0200 */
[----:B------:R-:W2:Y:S01]  /*0110*/  LDCU.64 UR4, c[0x0][0x3a0] ;  /* 0x00007400ff0477ac */ /* 0x000ea20008000a00 */
[----:B------:R-:W-:-:S04]  /*0120*/  HFMA2 R6, -RZ, RZ, 1.75, 0 ;  /* 0x3f000000ff067431 */ /* 0x000fc800000001ff */
[----:B------:R-:W3:Y:S01]  /*0130*/  LDC R9, c[0x0][0x3a8] ;  /* 0x0000ea00ff097b82 */ /* 0x000ee20000000800 */
[----:B0-----:R-:W-:-:S06]  /*0140*/  IMAD.WIDE R4, R2, 0x4, R4 ;  /* 0x0000000402047825 */ /* 0x001fcc00078e0204 */
[----:B-1----:R-:W4:Y:S01]  /*0150*/  LDG.E R4, desc[UR6][R4.64] ;  /* 0x0000000604047981 */ /* 0x002f22000c1e1900 */
[----:B--2---:R-:W-:Y:S01]  /*0160*/  UIADD3 UR4, UPT, UPT, UR5, UR4, URZ ;  /* 0x0000000405047290 */ /* 0x004fe2000fffe0ff */
[----:B---3--:R-:W-:-:S05]  /*0170*/  ISETP.GE.AND P0, PT, R9, 0x1, PT ;  /* 0x000000010900780c */ /* 0x008fca0003f06270 */
[----:B------:R-:W-:-:S05]  /*0180*/  I2FP.F32.S32 R7, UR4 ;  /* 0x0000000400077c45 */ /* 0x000fca0008201400 */
[----:B----4-:R-:W-:-:S05]  /*0190*/  FMUL R7, R4, R7 ;  /* 0x0000000704077220 */ /* 0x010fca0000400000 */
[----:B------:R-:W-:-:S05]  /*01a0*/  LOP3.LUT R6, R6, 0x80000000, R7, 0xb8, !PT ;  /* 0x8000000006067812 */ /* 0x000fca00078eb807 */
[----:B------:R-:W-:-:S06]  /*01b0*/  FADD.RZ R6, R7, R6 ;  /* 0x0000000607067221 */ /* 0x000fcc000000c000 */
[----:B------:R-:W0:Y:S02]  /*01c0*/  F2I.TRUNC.NTZ R6, R6 ;  /* 0x0000000600067305 */ /* 0x000e24000020f100 */
[C---:B0-----:R-:W-:Y:S02]  /*01d0*/  IADD3 R7, PT, PT, -R6.reuse, UR4, RZ ;  /* 0x0000000406077c10 */ /* 0x041fe4000fffe1ff */
[C---:B------:R-:W-:Y:S02]  /*01e0*/  SHF.L.U32 R4, R6.reuse, 0x1, RZ ;  /* 0x0000000106047819 */ /* 0x040fe400000006ff */
[CC--:B------:R-:W-:Y:S02]  /*01f0*/  ISETP.GT.AND P1, PT, R6.reuse, R7.reuse, PT ;  /* 0x000000070600720c */ /* 0x0c0fe40003f24270 */
[----:B------:R-:W-:Y:S01]  /*0200*/  IADD3 R8, PT, PT, R6, -R7, RZ ;  /* 0x8000000706087210 */ /* 0x000fe20007ffe0ff */
[----:B------:R-:W-:-:S03]  /*0210*/  IMAD R5, R4, UR4, R4 ;  /* 0x0000000404057c24 */ /* 0x000fc6000f8e0204 */
[----:B------:R-:W-:-:S07]  /*0220*/  SEL R6, R8, RZ, P1 ;  /* 0x000000ff08067207 */ /* 0x000fce0000800000 */
[----:B------:R-:W-:Y:S01]  /*0230*/  @P1 SHF.L.U32 R4, R7, 0x1, RZ ;  /* 0x0000000107041819 */ /* 0x000fe200000006ff */
[----:B------:R-:W-:-:S03]  /*0240*/  IMAD R7, R10, UR8, RZ ;  /* 0x000000080a077c24 */ /* 0x000fc6000f8e02ff */
[----:B------:R-:W-:-:S13]  /*0250*/  ISETP.LT.OR P0, PT, R4, RZ, !P0 ;  /* 0x000000ff0400720c */ /* 0x000fda0004701670 */
[----:B------:R-:W-:Y:S05]  /*0260*/  @P0 EXIT ;  /* 0x000000000000094d */ /* 0x000fea0003800000 */
[----:B------:R-:W-:Y:S02]  /*0270*/  LOP3.LUT R8, R9, 0x7, RZ, 0xc0, !PT ;  /* 0x0000000709087812 */ /* 0x000fe400078ec0ff */
[----:B------:R-:W-:-:S07]  /*0280*/  MOV R9, RZ ;  /* 0x000000ff00097202 */ /* 0x000fce0000000f00 */
.L_x_4:
[----:B0-----:R-:W0:Y:S01]  /*0290*/  LDC R10, c[0x0][0x3a8] ;  /* 0x0000ea00ff0a7b82 */ /* 0x001e220000000800 */
[----:B-1----:R-:W1:Y:S01]  /*02a0*/  LDCU.64 UR4, c[0x0][0x398] ;  /* 0x00007300ff0477ac */ /* 0x002e620008000a00 */
[-C--:B--2---:R-:W-:Y:S02]  /*02b0*/  IADD3 R11, P1, PT, R5, R9.reuse, RZ ;  /* 0x00000009050b7210 */ /* 0x084fe40007f3e0ff */
[----:B------:R-:W-:Y:S02]  /*02c0*/  ISETP.NE.AND P0, PT, R9, R4, PT ;  /* 0x000000040900720c */ /* 0x000fe40003f05270 */
[----:B------:R-:W-:Y:S02]  /*02d0*/  LEA.HI.X.SX32 R14, R5, RZ, 0x1, P1 ;  /* 0x000000ff050e7211 */ /* 0x000fe400008f0eff */
[----:B------:R-:W-:Y:S02]  /*02e0*/  IADD3 R24, PT, PT, R6, R9, RZ ;  /* 0x0000000906187210 */ /* 0x000fe40007ffe0ff */
[----:B------:R-:W-:-:S02]  /*02f0*/  IADD3 R9, PT, PT, R9, 0x1, RZ ;  /* 0x0000000109097810 */ /* 0x000fc40007ffe0ff */
[----:B-1----:R-:W-:-:S04]  /*0300*/  LEA R12, P2, R11, UR4, 0x2 ;  /* 0x000000040b0c7c11 */ /* 0x002fc8000f8410ff */
[----:B------:R-:W-:Y:S02]  /*0310*/  LEA.HI.X R13, R11, UR5, R14, 0x2, P2 ;  /* 0x000000050b0d7c11 */ /* 0x000fe400090f140e */
[----:B0-----:R-:W-:Y:S02]  /*0320*/  ISETP.GE.U32.AND P1, PT, R10, 0x8, PT ;  /* 0x000000080a00780c */ /* 0x001fe40003f26070 */
[----:B------:R-:W-:-:S11]  /*0330*/  MOV R11, RZ ;  /* 0x000000ff000b7202 */ /* 0x000fd60000000f00 */
[----:B------:R-:W-:Y:S05]  /*0340*/  @!P1 BRA `(.L_x_0) ;  /* 0x0000000400189947 */ /* 0x000fea0003800000 */
[----:B------:R-:W0:Y:S01]  /*0350*/  LDCU UR4, c[0x0][0x3ac] ;  /* 0x00007580ff0477ac */ /* 0x000e220008000800 */
[----:B------:R-:W-:Y:S02]  /*0360*/  LOP3.LUT R11, R10, 0x7ffffff8, RZ, 0xc0, !PT ;  /* 0x7ffffff80a0b7812 */ /* 0x000fe400078ec0ff */
[----:B------:R-:W-:Y:S01]  /*0370*/  MOV R28, R2 ;  /* 0x00000002001c7202 */ /* 0x000fe20000000f00 */
[----:B------:R-:W1:Y:S01]  /*0380*/  LDCU UR5, c[0x0][0x3b0] ;  /* 0x00007600ff0577ac */ /* 0x000e620008000800 */
[----:B------:R-:W-:Y:S01]  /*0390*/  IADD3 R25, PT, PT, -R11, RZ, RZ ;  /* 0x000000ff0b197210 */ /* 0x000fe20007ffe1ff */
[----:B0-----:R-:W-:-:S04]  /*03a0*/  IMAD R15, R24, UR4, R3 ;  /* 0x00000004180f7c24 */ /* 0x001fc8000f8e0203 */
[----:B-1----:R-:W-:-:S07]  /*03b0*/  IMAD R26, R15, UR5, R0 ;  /* 0x000000050f1a7c24 */ /* 0x002fce000f8e0200 */
.L_x_1:
[----:B0-----:R-:W0:Y:S01]  /*03c0*/  LDC.64 R20, c[0x0][0x380] ;  /* 0x0000e000ff147b82 */ /* 0x001e220000000a00 */
[----:B------:R-:W2:Y:S07]  /*03d0*/  LDG.E R15, desc[UR6][R12.64] ;  /* 0x000000060c0f7981 */ /* 0x000eae000c1e1900 */
[----:B------:R-:W1:Y:S01]  /*03e0*/  LDC.64 R18, c[0x0][0x388] ;  /* 0x0000e200ff127b82 */ /* 0x000e620000000a00 */
[----:B0-----:R-:W-:-:S05]  /*03f0*/  IMAD.WIDE R20, R28, 0x4, R20 ;  /* 0x000000041c147825 */ /* 0x001fca00078e0214 */
[----:B------:R-:W2:Y:S01]  /*0400*/  LDG.E R14, desc[UR6][R20.64] ;  /* 0x00000006140e7981 */ /* 0x000ea2000c1e1900 */
[----:B-1----:R-:W-:-:S05]  /*0410*/  IMAD.WIDE R18, R26, 0x4, R18 ;  /* 0x000000041a127825 */ /* 0x002fca00078e0212 */
[----:B------:R-:W2:Y:S01]  /*0420*/  LDG.E R17, desc[UR6][R18.64] ;  /* 0x0000000612117981 */ /* 0x000ea2000c1e1900 */
[----:B------:R-:W-:-:S04]  /*0430*/  IMAD.WIDE R22, R7, 0x4, R18 ;  /* 0x0000000407167825 */ /* 0x000fc800078e0212 */
[----:B--2---:R-:W-:Y:S01]  /*0440*/  FFMA R27, R14, R15, R17 ;  /* 0x0000000f0e1b7223 */ /* 0x004fe20000000011 */
[----:B------:R-:W-:-:S04]  /*0450*/  IMAD.WIDE R16, R7, 0x4, R20 ;  /* 0x0000000407107825 */ /* 0x000fc800078e0214 */
[----:B------:R0:W-:Y:S04]  /*0460*/  STG.E desc[UR6][R18.64], R27 ;  /* 0x0000001b12007986 */ /* 0x0001e8000c101906 */
[----:B------:R-:W2:Y:S04]  /*0470*/  LDG.E R14, desc[UR6][R16.64] ;  /* 0x00000006100e7981 */ /* 0x000ea8000c1e1900 */
[----:B------:R-:W2:Y:S04]  /*0480*/  LDG.E R15, desc[UR6][R12.64] ;  /* 0x000000060c0f7981 */ /* 0x000ea8000c1e1900 */
[----:B------:R-:W2:Y:S01]  /*0490*/  LDG.E R29, desc[UR6][R22.64] ;  /* 0x00000006161d7981 */ /* 0x000ea2000c1e1900 */
[----:B------:R-:W-:-:S04]  /*04a0*/  IMAD.WIDE R20, R7, 0x4, R22 ;  /* 0x0000000407147825 */ /* 0x000fc800078e0216 */
[----:B--2---:R-:W-:Y:S01]  /*04b0*/  FFMA R29, R14, R15, R29 ;  /* 0x0000000f0e1d7223 */ /* 0x004fe2000000001d */
[----:B------:R-:W-:-:S04]  /*04c0*/  IMAD.WIDE R14, R7, 0x4, R16 ;  /* 0x00000004070e7825 */ /* 0x000fc800078e0210 */
[----:B------:R1:W-:Y:S04]  /*04d0*/  STG.E desc[UR6][R22.64], R29 ;  /* 0x0000001d16007986 */ /* 0x0003e8000c101906 */
[----:B------:R-:W2:Y:S04]  /*04e0*/  LDG.E R16, desc[UR6][R14.64] ;  /* 0x000000060e107981 */ /* 0x000ea8000c1e1900 */
[----:B------:R-:W2:Y:S04]  /*04f0*/  LDG.E R17, desc[UR6][R12.64] ;  /* 0x000000060c117981 */ /* 0x000ea8000c1e1900 */
[----:B0-----:R-:W2:Y:S02]  /*0500*/  LDG.E R19, desc[UR6][R20.64] ;  /* 0x0000000614137981 */ /* 0x001ea4000c1e1900 */
[----:B--2---:R-:W-:Y:S01]  /*0510*/  FFMA R27, R16, R17, R19 ;  /* 0x00000011101b7223 */ /* 0x004fe20000000013 */
[----:B------:R-:W-:-:S04]  /*0520*/  IMAD.WIDE R16, R7, 0x4, R14 ;  /* 0x0000000407107825 */ /* 0x000fc800078e020e */
[C---:B------:R-:W-:Y:S01]  /*0530*/  IMAD.WIDE R18, R7.reuse, 0x4, R20 ;  /* 0x0000000407127825 */ /* 0x040fe200078e0214 */
[----:B------:R0:W-:Y:S04]  /*0540*/  STG.E desc[UR6][R20.64], R27 ;  /* 0x0000001b14007986 */ /* 0x0001e8000c101906 */
[----:B------:R-:W2:Y:S04]  /*0550*/  LDG.E R14, desc[UR6][R16.64] ;  /* 0x00000006100e7981 */ /* 0x000ea8000c1e1900 */
[----:B------:R-:W2:Y:S04]  /*0560*/  LDG.E R15, desc[UR6][R12.64] ;  /* 0x000000060c0f7981 */ /* 0x000ea8000c1e1900 */
[----:B-1----:R-:W2:Y:S02]  /*0570*/  LDG.E R23, desc[UR6][R18.64] ;  /* 0x0000000612177981 */ /* 0x002ea4000c1e1900 */
[----:B--2---:R-:W-:Y:S01]  /*0580*/  FFMA R29, R14, R15, R23 ;  /* 0x0000000f0e1d7223 */ /* 0x004fe20000000017 */
[----:B------:R-:W-:-:S04]  /*0590*/  IMAD.WIDE R14, R7, 0x4, R16 ;  /* 0x00000004070e7825 */ /* 0x000fc800078e0210 */
[C---:B------:R-:W-:Y:S01]  /*05a0*/  IMAD.WIDE R22, R7.reuse, 0x4, R18 ;  /* 0x0000000407167825 */ /* 0x040fe200078e0212 */
        /* <DEDUP_REMOVED lines=20> */
[----:B------:R-:W-:Y:S01]  /*06f0*/  IMAD.WIDE R22, R7, 0x4, R14 ;  /* 0x0000000407167825 */ /* 0x000fe200078e020e */
[----:B------:R0:W-:Y:S04]  /*0700*/  STG.E desc[UR6][R14.64], R27 ;  /* 0x0000001b0e007986 */ /* 0x0001e8000c101906 */
[----:B------:R-:W1:Y:S04]  /*0710*/  LDG.E R20, desc[UR6][R20.64] ;  /* 0x0000000614147981 */ /* 0x000e68000c1e1900 */
[----:B------:R-:W1:Y:S04]  /*0720*/  LDG.E R19, desc[UR6][R12.64] ;  /* 0x000000060c137981 */ /* 0x000e68000c1e1900 */
[----:B------:R-:W1:Y:S01]  /*0730*/  LDG.E R21, desc[UR6][R22.64] ;  /* 0x0000000616157981 */ /* 0x000e62000c1e1900 */
[----:B------:R-:W-:-:S04]  /*0740*/  IADD3 R25, PT, PT, R25, 0x8, RZ ;  /* 0x0000000819197810 */ /* 0x000fc80007ffe0ff */
[----:B------:R-:W-:Y:S02]  /*0750*/  ISETP.NE.AND P1, PT, R25, RZ, PT ;  /* 0x000000ff1900720c */ /* 0x000fe40003f25270 */
[C---:B------:R-:W-:Y:S02]  /*0760*/  LEA R28, R7.reuse, R28, 0x3 ;  /* 0x0000001c071c7211 */ /* 0x040fe400078e18ff */
[----:B------:R-:W-:Y:S01]  /*0770*/  LEA R26, R7, R26, 0x3 ;  /* 0x0000001a071a7211 */ /* 0x000fe200078e18ff */
[----:B-1----:R-:W-:-:S05]  /*0780*/  FFMA R17, R20, R19, R21 ;  /* 0x0000001314117223 */ /* 0x002fca0000000015 */
[----:B------:R0:W-:Y:S03]  /*0790*/  STG.E desc[UR6][R22.64], R17 ;  /* 0x0000001116007986 */ /* 0x0001e6000c101906 */
[----:B------:R-:W-:Y:S05]  /*07a0*/  @P1 BRA `(.L_x_1) ;  /* 0xfffffffc00041947 */ /* 0x000fea000383ffff */
.L_x_0:
[----:B------:R-:W-:-:S13]  /*07b0*/  ISETP.NE.AND P1, PT, R8, RZ, PT ;  /* 0x000000ff0800720c */ /* 0x000fda0003f25270 */
[----:B------:R-:W-:Y:S05]  /*07c0*/  @!P1 BRA `(.L_x_2) ;  /* 0x0000000400289947 */ /* 0x000fea0003800000 */
[----:B0-----:R-:W-:-:S04]  /*07d0*/  IADD3 R14, PT, PT, R8, -0x1, RZ ;  /* 0xffffffff080e7810 */ /* 0x001fc80007ffe0ff */
[----:B------:R-:W-:-:S13]  /*07e0*/  ISETP.GE.U32.AND P1, PT, R14, 0x3, PT ;  /* 0x000000030e00780c */ /* 0x000fda0003f26070 */
[----:B------:R-:W-:Y:S05]  /*07f0*/  @!P1 BRA `(.L_x_3) ;  /* 0x0000000000889947 */ /* 0x000fea0003800000 */
[----:B------:R-:W0:Y:S01]  /*0800*/  LDC.64 R18, c[0x0][0x380] ;  /* 0x0000e000ff127b82 */ /* 0x000e220000000a00 */
[-C--:B------:R-:W-:Y:S01]  /*0810*/  IADD3 R14, PT, PT, R24, R11.reuse, RZ ;  /* 0x0000000b180e7210 */ /* 0x080fe20007ffe0ff */
[----:B------:R-:W-:-:S04]  /*0820*/  IMAD R15, R7, R11, R2 ;  /* 0x0000000b070f7224 */ /* 0x000fc800078e0202 */
[----:B------:R-:W-:Y:S02]  /*0830*/  IMAD R21, R7, R14, R2 ;  /* 0x0000000e07157224 */ /* 0x000fe400078e0202 */
[----:B------:R-:W1:Y:S01]  /*0840*/  LDC.64 R16, c[0x0][0x388] ;  /* 0x0000e200ff107b82 */ /* 0x000e620000000a00 */
[----:B0-----:R-:W-:Y:S02]  /*0850*/  IMAD.WIDE R18, R15, 0x4, R18 ;  /* 0x000000040f127825 */ /* 0x001fe400078e0212 */
[----:B------:R-:W2:Y:S04]  /*0860*/  LDG.E R15, desc[UR6][R12.64] ;  /* 0x000000060c0f7981 */ /* 0x000ea8000c1e1900 */
        /* <DEDUP_REMOVED lines=18> */
[----:B0-----:R-:W-:-:S04]  /*0990*/  IMAD.WIDE R16, R7, 0x4, R18 ;  /* 0x0000000407107825 */ /* 0x001fc800078e0212 */
[----:B--2---:R-:W-:-:S05]  /*09a0*/  FFMA R29, R26, R29, R28 ;  /* 0x0000001d1a1d7223 */ /* 0x004fca000000001c */
[----:B------:R1:W-:Y:S04]  /*09b0*/  STG.E desc[UR6][R18.64], R29 ;  /* 0x0000001d12007986 */ /* 0x0003e8000c101906 */
[----:B------:R-:W2:Y:S04]  /*09c0*/  LDG.E R14, desc[UR6][R14.64] ;  /* 0x000000060e0e7981 */ /* 0x000ea8000c1e1900 */
[----:B------:R-:W2:Y:S04]  /*09d0*/  LDG.E R25, desc[UR6][R12.64] ;  /* 0x000000060c197981 */ /* 0x000ea8000c1e1900 */
[----:B------:R-:W2:Y:S01]  /*09e0*/  LDG.E R26, desc[UR6][R16.64] ;  /* 0x00000006101a7981 */ /* 0x000ea2000c1e1900 */
[----:B------:R-:W-:Y:S01]  /*09f0*/  IADD3 R11, PT, PT, R11, 0x4, RZ ;  /* 0x000000040b0b7810 */ /* 0x000fe20007ffe0ff */
[----:B--2---:R-:W-:-:S05]  /*0a00*/  FFMA R25, R14, R25, R26 ;  /* 0x000000190e197223 */ /* 0x004fca000000001a */
[----:B------:R1:W-:Y:S02]  /*0a10*/  STG.E desc[UR6][R16.64], R25 ;  /* 0x0000001910007986 */ /* 0x0003e4000c101906 */
.L_x_3:
[----:B------:R-:W-:-:S13]  /*0a20*/  LOP3.LUT P1, R14, R10, 0x3, RZ, 0xc0, !PT ;  /* 0x000000030a0e7812 */ /* 0x000fda000782c0ff */
[----:B------:R-:W-:Y:S05]  /*0a30*/  @!P1 BRA `(.L_x_2) ;  /* 0x00000000008c9947 */ /* 0x000fea0003800000 */
[----:B------:R-:W0:Y:S01]  /*0a40*/  LDC.64 R20, c[0x0][0x380] ;  /* 0x0000e000ff147b82 */ /* 0x000e220000000a00 */
[----:B------:R-:W-:-:S07]  /*0a50*/  ISETP.NE.AND P1, PT, R14, 0x1, PT ;  /* 0x000000010e00780c */ /* 0x000fce0003f25270 */
[----:B-1----:R-:W1:Y:S06]  /*0a60*/  LDC.64 R18, c[0x0][0x388] ;  /* 0x0000e200ff127b82 */ /* 0x002e6c0000000a00 */
[-C--:B------:R-:W-:Y:S01]  /*0a70*/  @P1 IADD3 R14, PT, PT, R24, R11.reuse, RZ ;  /* 0x0000000b180e1210 */ /* 0x080fe20007ffe0ff */
[C-C-:B------:R-:W-:Y:S01]  /*0a80*/  @P1 IMAD R15, R7.reuse, R11, R2.reuse ;  /* 0x0000000b070f1224 */ /* 0x140fe200078e0202 */
[----:B------:R-:W-:Y:S01]  /*0a90*/  LOP3.LUT R10, R10, 0x1, RZ, 0xc0, !PT ;  /* 0x000000010a0a7812 */ /* 0x000fe200078ec0ff */
[----:B------:R-:W2:Y:S02]  /*0aa0*/  LDC.64 R22, c[0x0][0x380] ;  /* 0x0000e000ff167b82 */ /* 0x000ea40000000a00 */
[----:B------:R-:W-:-:S02]  /*0ab0*/  @P1 IMAD R17, R7, R14, R2 ;  /* 0x0000000e07111224 */ /* 0x000fc400078e0202 */
[----:B0-----:R-:W-:Y:S02]  /*0ac0*/  @P1 IMAD.WIDE R20, R15, 0x4, R20 ;  /* 0x000000040f141825 */ /* 0x001fe400078e0214 */
[----:B------:R-:W3:Y:S04]  /*0ad0*/  @P1 LDG.E R15, desc[UR6][R12.64] ;  /* 0x000000060c0f1981 */ /* 0x000ee8000c1e1900 */
[----:B------:R-:W3:Y:S01]  /*0ae0*/  @P1 LDG.E R14, desc[UR6][R20.64] ;  /* 0x00000006140e1981 */ /* 0x000ee2000c1e1900 */
[----:B-1----:R-:W-:-:S05]  /*0af0*/  @P1 IMAD.WIDE R18, R17, 0x4, R18 ;  /* 0x0000000411121825 */ /* 0x002fca00078e0212 */
[----:B------:R-:W3:Y:S01]  /*0b00*/  @P1 LDG.E R17, desc[UR6][R18.64] ;  /* 0x0000000612111981 */ /* 0x000ee2000c1e1900 */
[----:B------:R-:W-:Y:S02]  /*0b10*/  ISETP.NE.U32.AND P2, PT, R10, 0x1, PT ;  /* 0x000000010a00780c */ /* 0x000fe40003f45070 */
[----:B------:R-:W-:Y:S01]  /*0b20*/  @P1 IADD3 R11, PT, PT, R11, 0x2, RZ ;  /* 0x000000020b0b1810 */ /* 0x000fe20007ffe0ff */
[----:B---3--:R-:W-:Y:S01]  /*0b30*/  @P1 FFMA R25, R14, R15, R17 ;  /* 0x0000000f0e191223 */ /* 0x008fe20000000011 */
[C---:B------:R-:W-:Y:S02]  /*0b40*/  @P1 IMAD.WIDE R14, R7.reuse, 0x4, R20 ;  /* 0x00000004070e1825 */ /* 0x040fe400078e0214 */
[----:B------:R-:W0:Y:S02]  /*0b50*/  LDC.64 R20, c[0x0][0x388] ;  /* 0x0000e200ff147b82 */ /* 0x000e240000000a00 */
[C---:B------:R-:W-:Y:S01]  /*0b60*/  @P1 IMAD.WIDE R16, R7.reuse, 0x4, R18 ;  /* 0x0000000407101825 */ /* 0x040fe200078e0212 */
[----:B------:R1:W-:Y:S04]  /*0b70*/  @P1 STG.E desc[UR6][R18.64], R25 ;  /* 0x0000001912001986 */ /* 0x0003e8000c101906 */
[----:B------:R-:W3:Y:S04]  /*0b80*/  @P1 LDG.E R14, desc[UR6][R14.64] ;  /* 0x000000060e0e1981 */ /* 0x000ee8000c1e1900 */
[----:B------:R-:W3:Y:S04]  /*0b90*/  @P1 LDG.E R27, desc[UR6][R12.64] ;  /* 0x000000060c1b1981 */ /* 0x000ee8000c1e1900 */
[----:B------:R-:W3:Y:S01]  /*0ba0*/  @P1 LDG.E R29, desc[UR6][R16.64] ;  /* 0x00000006101d1981 */ /* 0x000ee2000c1e1900 */
[-C--:B------:R-:W-:Y:S01]  /*0bb0*/  @!P2 IADD3 R24, PT, PT, R24, R11.reuse, RZ ;  /* 0x0000000b1818a210 */ /* 0x080fe20007ffe0ff */
[----:B------:R-:W-:-:S04]  /*0bc0*/  @!P2 IMAD R11, R7, R11, R2 ;  /* 0x0000000b070ba224 */ /* 0x000fc800078e0202 */
[----:B-1----:R-:W-:Y:S02]  /*0bd0*/  @!P2 IMAD R19, R7, R24, R2 ;  /* 0x000000180713a224 */ /* 0x002fe400078e0202 */
[----:B--2---:R-:W-:-:S04]  /*0be0*/  @!P2 IMAD.WIDE R22, R11, 0x4, R22 ;  /* 0x000000040b16a825 */ /* 0x004fc800078e0216 */
[----:B0-----:R-:W-:-:S04]  /*0bf0*/  @!P2 IMAD.WIDE R20, R19, 0x4, R20 ;  /* 0x000000041314a825 */ /* 0x001fc800078e0214 */
[----:B---3--:R-:W-:-:S05]  /*0c00*/  @P1 FFMA R27, R14, R27, R29 ;  /* 0x0000001b0e1b1223 */ /* 0x008fca000000001d */
[----:B------:R2:W-:Y:S04]  /*0c10*/  @P1 STG.E desc[UR6][R16.64], R27 ;  /* 0x0000001b10001986 */ /* 0x0005e8000c101906 */
[----:B------:R-:W3:Y:S04]  /*0c20*/  @!P2 LDG.E R13, desc[UR6][R12.64] ;  /* 0x000000060c0da981 */ /* 0x000ee8000c1e1900 */
[----:B------:R-:W3:Y:S04]  /*0c30*/  @!P2 LDG.E R22, desc[UR6][R22.64] ;  /* 0x000000061616a981 */ /* 0x000ee8000c1e1900 */
[----:B------:R-:W3:Y:S02]  /*0c40*/  @!P2 LDG.E R11, desc[UR6][R20.64] ;  /* 0x00000006140ba981 */ /* 0x000ee4000c1e1900 */
[----:B---3--:R-:W-:-:S05]  /*0c50*/  @!P2 FFMA R11, R22, R13, R11 ;  /* 0x0000000d160ba223 */ /* 0x008fca000000000b */
[----:B------:R2:W-:Y:S02]  /*0c60*/  @!P2 STG.E desc[UR6][R20.64], R11 ;  /* 0x0000000b1400a986 */ /* 0x0005e4000c101906 */
.L_x_2:
[----:B------:R-:W-:Y:S05]  /*0c70*/  @P0 BRA `(.L_x_4) ;  /* 0xfffffff400840947 */ /* 0x000fea000383ffff */
[----:B------:R-:W-:Y:S05]  /*0c80*/  EXIT ;  /* 0x000000000000794d */ /* 0x000fea0003800000 */
.L_x_5:
[----:B------:R-:W-:-:S00]  /*0c90*/  BRA `(.L_x_5) ;  /* 0xfffffffc00fc7947 */ /* 0x000fc0000383ffff */
[----:B------:R-:W-:-:S00]  /*0ca0*/  NOP ;  /* 0x0000000000007918 */ /* 0x000fc00000000000 */
        /* <DEDUP_REMOVED lines=13> */
.L_x_6:


//--------------------- .nv.shared.reserved.0     --------------------------
	.section	.nv.shared.reserved.0,"aw",@nobits
	.weak		__nv_reservedSMEM_offset_0_alias
	.size		__nv_reservedSMEM_offset_0_alias, 0, 64
	.other		__nv_reservedSMEM_offset_0_alias,@"STO_CUDA_RESERVED_SHARED STV_DEFAULT"
__nv_reservedSMEM_offset_0_alias:
	.zero		0
	.zero		64


//--------------------- .nv.constant0.growthKernel --------------------------
	.section	.nv.constant0.growthKernel,"a",@progbits
	.sectionflags	@""
	.align	4
.nv.constant0.growthKernel:
	.zero		948


//--------------------- SYMBOLS --------------------------

	.type		.nv.reservedSmem.offset0,@object
	.size		.nv.reservedSmem.offset0,0x4
